//
// Generated by NVIDIA NVVM Compiler
//
// Compiler Build ID: CL-36424714
// Cuda compilation tools, release 13.0, V13.0.88
// Based on NVVM 20.0.0
//

.version 9.0
.target sm_100
.address_size 64

	// .globl	_Z20fft128_simple_kernelPK6float2PS_i
.const .align 4 .b8 cos_table_128[256];
.const .align 4 .b8 sin_table_128[256];
.extern .shared .align 16 .b8 shmem[];

.visible .entry _Z20fft128_simple_kernelPK6float2PS_i(
	.param .u64 .ptr .align 1 _Z20fft128_simple_kernelPK6float2PS_i_param_0,
	.param .u64 .ptr .align 1 _Z20fft128_simple_kernelPK6float2PS_i_param_1,
	.param .u32 _Z20fft128_simple_kernelPK6float2PS_i_param_2
)
{
	.reg .pred 	%p<9>;
	.reg .b32 	%r<66>;
	.reg .b32 	%f<110>;
	.reg .b64 	%rd<39>;

	ld.param.u64 	%rd1, [_Z20fft128_simple_kernelPK6float2PS_i_param_0];
	ld.param.u64 	%rd2, [_Z20fft128_simple_kernelPK6float2PS_i_param_1];
	ld.param.u32 	%r12, [_Z20fft128_simple_kernelPK6float2PS_i_param_2];
	mov.u32 	%r1, %tid.x;
	mov.u32 	%r2, %tid.y;
	mov.u32 	%r13, %ctaid.x;
	shl.b32 	%r14, %r13, 3;
	add.s32 	%r3, %r14, %r1;
	setp.ge.s32 	%p1, %r3, %r12;
	@%p1 bra 	$L__BB0_16;
	cvta.to.global.u64 	%rd3, %rd1;
	shl.b32 	%r15, %r3, 7;
	add.s32 	%r4, %r15, %r2;
	shr.u32 	%r16, %r2, 4;
	shl.b32 	%r17, %r2, 4;
	and.b32  	%r18, %r17, 16;
	shl.b32 	%r19, %r2, 2;
	and.b32  	%r20, %r19, 8;
	or.b32  	%r21, %r18, %r20;
	and.b32  	%r22, %r2, 4;
	or.b32  	%r23, %r22, %r21;
	shr.u32 	%r24, %r2, 2;
	and.b32  	%r25, %r24, 2;
	or.b32  	%r26, %r23, %r25;
	and.b32  	%r27, %r16, 1;
	or.b32  	%r28, %r27, %r26;
	shr.u32 	%r29, %r2, 6;
	shl.b32 	%r30, %r28, 2;
	and.b32  	%r31, %r16, 2;
	or.b32  	%r32, %r30, %r31;
	and.b32  	%r33, %r29, 1;
	or.b32  	%r34, %r33, %r32;
	shl.b32 	%r35, %r1, 10;
	mov.u32 	%r36, shmem;
	add.s32 	%r5, %r36, %r35;
	shl.b32 	%r37, %r34, 3;
	add.s32 	%r38, %r5, %r37;
	mul.wide.u32 	%rd4, %r4, 8;
	add.s64 	%rd5, %rd3, %rd4;
	ld.global.v2.f32 	{%f1, %f2}, [%rd5];
	st.shared.v2.f32 	[%r38], {%f1, %f2};
	bar.sync 	0;
	and.b32  	%r39, %r2, 1;
	setp.eq.b32 	%p2, %r39, 1;
	shl.b32 	%r40, %r2, 3;
	add.s32 	%r6, %r5, %r40;
	@%p2 bra 	$L__BB0_3;
	ld.const.f32 	%f3, [cos_table_128];
	ld.const.f32 	%f4, [sin_table_128];
	ld.shared.v2.f32 	{%f5, %f6}, [%r6];
	ld.shared.v2.f32 	{%f7, %f8}, [%r6+8];
	mul.f32 	%f9, %f3, %f7;
	mul.f32 	%f10, %f4, %f8;
	sub.f32 	%f11, %f9, %f10;
	mul.f32 	%f12, %f3, %f8;
	fma.rn.f32 	%f13, %f4, %f7, %f12;
	add.f32 	%f14, %f5, %f11;
	add.f32 	%f15, %f6, %f13;
	st.shared.v2.f32 	[%r6], {%f14, %f15};
	sub.f32 	%f16, %f5, %f11;
	sub.f32 	%f17, %f6, %f13;
	st.shared.v2.f32 	[%r6+8], {%f16, %f17};
$L__BB0_3:
	bar.sync 	0;
	and.b32  	%r7, %r2, 3;
	setp.gt.u32 	%p3, %r7, 1;
	@%p3 bra 	$L__BB0_5;
	and.b32  	%r41, %r2, 1020;
	or.b32  	%r42, %r41, %r7;
	shl.b32 	%r43, %r7, 5;
	mul.wide.u32 	%rd6, %r43, 4;
	mov.u64 	%rd7, cos_table_128;
	add.s64 	%rd8, %rd7, %rd6;
	ld.const.f32 	%f18, [%rd8];
	mov.u64 	%rd9, sin_table_128;
	add.s64 	%rd10, %rd9, %rd6;
	ld.const.f32 	%f19, [%rd10];
	shl.b32 	%r44, %r42, 3;
	add.s32 	%r45, %r5, %r44;
	ld.shared.v2.f32 	{%f20, %f21}, [%r45];
	ld.shared.v2.f32 	{%f22, %f23}, [%r45+16];
	mul.f32 	%f24, %f18, %f22;
	mul.f32 	%f25, %f19, %f23;
	sub.f32 	%f26, %f24, %f25;
	mul.f32 	%f27, %f18, %f23;
	fma.rn.f32 	%f28, %f19, %f22, %f27;
	add.f32 	%f29, %f20, %f26;
	add.f32 	%f30, %f21, %f28;
	st.shared.v2.f32 	[%r45], {%f29, %f30};
	sub.f32 	%f31, %f20, %f26;
	sub.f32 	%f32, %f21, %f28;
	st.shared.v2.f32 	[%r45+16], {%f31, %f32};
$L__BB0_5:
	bar.sync 	0;
	and.b32  	%r8, %r2, 7;
	setp.gt.u32 	%p4, %r8, 3;
	@%p4 bra 	$L__BB0_7;
	and.b32  	%r46, %r2, 1016;
	or.b32  	%r47, %r46, %r8;
	shl.b32 	%r48, %r8, 4;
	mul.wide.u32 	%rd11, %r48, 4;
	mov.u64 	%rd12, cos_table_128;
	add.s64 	%rd13, %rd12, %rd11;
	ld.const.f32 	%f33, [%rd13];
	mov.u64 	%rd14, sin_table_128;
	add.s64 	%rd15, %rd14, %rd11;
	ld.const.f32 	%f34, [%rd15];
	shl.b32 	%r49, %r47, 3;
	add.s32 	%r50, %r5, %r49;
	ld.shared.v2.f32 	{%f35, %f36}, [%r50];
	ld.shared.v2.f32 	{%f37, %f38}, [%r50+32];
	mul.f32 	%f39, %f33, %f37;
	mul.f32 	%f40, %f34, %f38;
	sub.f32 	%f41, %f39, %f40;
	mul.f32 	%f42, %f33, %f38;
	fma.rn.f32 	%f43, %f34, %f37, %f42;
	add.f32 	%f44, %f35, %f41;
	add.f32 	%f45, %f36, %f43;
	st.shared.v2.f32 	[%r50], {%f44, %f45};
	sub.f32 	%f46, %f35, %f41;
	sub.f32 	%f47, %f36, %f43;
	st.shared.v2.f32 	[%r50+32], {%f46, %f47};
$L__BB0_7:
	bar.sync 	0;
	and.b32  	%r9, %r2, 15;
	setp.gt.u32 	%p5, %r9, 7;
	@%p5 bra 	$L__BB0_9;
	and.b32  	%r51, %r2, 1008;
	or.b32  	%r52, %r51, %r9;
	shl.b32 	%r53, %r9, 3;
	mul.wide.u32 	%rd16, %r53, 4;
	mov.u64 	%rd17, cos_table_128;
	add.s64 	%rd18, %rd17, %rd16;
	ld.const.f32 	%f48, [%rd18];
	mov.u64 	%rd19, sin_table_128;
	add.s64 	%rd20, %rd19, %rd16;
	ld.const.f32 	%f49, [%rd20];
	shl.b32 	%r54, %r52, 3;
	add.s32 	%r55, %r5, %r54;
	ld.shared.v2.f32 	{%f50, %f51}, [%r55];
	ld.shared.v2.f32 	{%f52, %f53}, [%r55+64];
	mul.f32 	%f54, %f48, %f52;
	mul.f32 	%f55, %f49, %f53;
	sub.f32 	%f56, %f54, %f55;
	mul.f32 	%f57, %f48, %f53;
	fma.rn.f32 	%f58, %f49, %f52, %f57;
	add.f32 	%f59, %f50, %f56;
	add.f32 	%f60, %f51, %f58;
	st.shared.v2.f32 	[%r55], {%f59, %f60};
	sub.f32 	%f61, %f50, %f56;
	sub.f32 	%f62, %f51, %f58;
	st.shared.v2.f32 	[%r55+64], {%f61, %f62};
$L__BB0_9:
	bar.sync 	0;
	and.b32  	%r10, %r2, 31;
	setp.gt.u32 	%p6, %r10, 15;
	@%p6 bra 	$L__BB0_11;
	and.b32  	%r56, %r2, 992;
	or.b32  	%r57, %r56, %r10;
	shl.b32 	%r58, %r10, 2;
	mul.wide.u32 	%rd21, %r58, 4;
	mov.u64 	%rd22, cos_table_128;
	add.s64 	%rd23, %rd22, %rd21;
	ld.const.f32 	%f63, [%rd23];
	mov.u64 	%rd24, sin_table_128;
	add.s64 	%rd25, %rd24, %rd21;
	ld.const.f32 	%f64, [%rd25];
	shl.b32 	%r59, %r57, 3;
	add.s32 	%r60, %r5, %r59;
	ld.shared.v2.f32 	{%f65, %f66}, [%r60];
	ld.shared.v2.f32 	{%f67, %f68}, [%r60+128];
	mul.f32 	%f69, %f63, %f67;
	mul.f32 	%f70, %f64, %f68;
	sub.f32 	%f71, %f69, %f70;
	mul.f32 	%f72, %f63, %f68;
	fma.rn.f32 	%f73, %f64, %f67, %f72;
	add.f32 	%f74, %f65, %f71;
	add.f32 	%f75, %f66, %f73;
	st.shared.v2.f32 	[%r60], {%f74, %f75};
	sub.f32 	%f76, %f65, %f71;
	sub.f32 	%f77, %f66, %f73;
	st.shared.v2.f32 	[%r60+128], {%f76, %f77};
$L__BB0_11:
	bar.sync 	0;
	and.b32  	%r11, %r2, 63;
	setp.gt.u32 	%p7, %r11, 31;
	@%p7 bra 	$L__BB0_13;
	and.b32  	%r61, %r2, 960;
	or.b32  	%r62, %r61, %r11;
	shl.b32 	%r63, %r11, 1;
	mul.wide.u32 	%rd26, %r63, 4;
	mov.u64 	%rd27, cos_table_128;
	add.s64 	%rd28, %rd27, %rd26;
	ld.const.f32 	%f78, [%rd28];
	mov.u64 	%rd29, sin_table_128;
	add.s64 	%rd30, %rd29, %rd26;
	ld.const.f32 	%f79, [%rd30];
	shl.b32 	%r64, %r62, 3;
	add.s32 	%r65, %r5, %r64;
	ld.shared.v2.f32 	{%f80, %f81}, [%r65];
	ld.shared.v2.f32 	{%f82, %f83}, [%r65+256];
	mul.f32 	%f84, %f78, %f82;
	mul.f32 	%f85, %f79, %f83;
	sub.f32 	%f86, %f84, %f85;
	mul.f32 	%f87, %f78, %f83;
	fma.rn.f32 	%f88, %f79, %f82, %f87;
	add.f32 	%f89, %f80, %f86;
	add.f32 	%f90, %f81, %f88;
	st.shared.v2.f32 	[%r65], {%f89, %f90};
	sub.f32 	%f91, %f80, %f86;
	sub.f32 	%f92, %f81, %f88;
	st.shared.v2.f32 	[%r65+256], {%f91, %f92};
$L__BB0_13:
	bar.sync 	0;
	setp.gt.u32 	%p8, %r2, 63;
	@%p8 bra 	$L__BB0_15;
	mul.wide.u32 	%rd31, %r2, 4;
	mov.u64 	%rd32, cos_table_128;
	add.s64 	%rd33, %rd32, %rd31;
	ld.const.f32 	%f93, [%rd33];
	mov.u64 	%rd34, sin_table_128;
	add.s64 	%rd35, %rd34, %rd31;
	ld.const.f32 	%f94, [%rd35];
	ld.shared.v2.f32 	{%f95, %f96}, [%r6];
	ld.shared.v2.f32 	{%f97, %f98}, [%r6+512];
	mul.f32 	%f99, %f93, %f97;
	mul.f32 	%f100, %f94, %f98;
	sub.f32 	%f101, %f99, %f100;
	mul.f32 	%f102, %f93, %f98;
	fma.rn.f32 	%f103, %f94, %f97, %f102;
	add.f32 	%f104, %f95, %f101;
	add.f32 	%f105, %f96, %f103;
	st.shared.v2.f32 	[%r6], {%f104, %f105};
	sub.f32 	%f106, %f95, %f101;
	sub.f32 	%f107, %f96, %f103;
	st.shared.v2.f32 	[%r6+512], {%f106, %f107};
$L__BB0_15:
	bar.sync 	0;
	cvta.to.global.u64 	%rd36, %rd2;
	add.s64 	%rd38, %rd36, %rd4;
	ld.shared.v2.f32 	{%f108, %f109}, [%r6];
	st.global.v2.f32 	[%rd38], {%f108, %f109};
$L__BB0_16:
	ret;

}


// ===== COMPILED SASS (sm_100) =====

	.target	sm_100

	.elftype	@"ET_EXEC"


//--------------------- .note.nv.tkinfo           --------------------------
	.section	.note.nv.tkinfo,"",@"SHT_NOTE"
	.sectionflags	@"SHF_NOTE_NV_TKINFO"
	.tkinfo
        /*0018*/ 	.word	0x00000002
        /*0030*/ 	.string	""
        /*0030*/ 	.string	"ptxas"
        /*0030*/ 	.string	"Cuda compilation tools, release 13.0, V13.0.88"
        /*0030*/ 	.string	"Build cuda_13.0.r13.0/compiler.36424714_0"
        /*0030*/ 	.string	"-arch sm_100 -m 64 "



//--------------------- .note.nv.cuinfo           --------------------------
	.section	.note.nv.cuinfo,"",@"SHT_NOTE"
	.sectionflags	@"SHF_NOTE_NV_CUINFO"
        /*0018*/ 	.short	0x0002
        /*001a*/ 	.short	0x0064
        /*001c*/ 	.short	0x0082
	.zero		2


//--------------------- .nv.info                  --------------------------
	.section	.nv.info,"",@"SHT_CUDA_INFO"
	.align	4


	//----- nvinfo : EIATTR_REGCOUNT
	.align		4
        /*0000*/ 	.byte	0x04, 0x2f
        /*0002*/ 	.short	(.L_3 - .L_2)
	.align		4
.L_2:
        /*0004*/ 	.word	index@(_Z20fft128_simple_kernelPK6float2PS_i)
        /*0008*/ 	.word	0x00000015


	//----- nvinfo : EIATTR_FRAME_SIZE
	.align		4
.L_3:
        /*000c*/ 	.byte	0x04, 0x11
        /*000e*/ 	.short	(.L_5 - .L_4)
	.align		4
.L_4:
        /*0010*/ 	.word	index@(_Z20fft128_simple_kernelPK6float2PS_i)
        /*0014*/ 	.word	0x00000000


	//----- nvinfo : EIATTR_MIN_STACK_SIZE
	.align		4
.L_5:
        /*0018*/ 	.byte	0x04, 0x12
        /*001a*/ 	.short	(.L_7 - .L_6)
	.align		4
.L_6:
        /*001c*/ 	.word	index@(_Z20fft128_simple_kernelPK6float2PS_i)
        /*0020*/ 	.word	0x00000000
.L_7:


//--------------------- .nv.compat                --------------------------
	.section	.nv.compat,"",@"SHT_CUDA_COMPAT_INFO"
	.align	4
        /*0000*/ 	.byte	0x02, 0x09, 0x00, 0x00, 0x02, 0x02, 0x01, 0x00, 0x02, 0x05, 0x05, 0x00, 0x03, 0x07, 0x01, 0x01
        /*0010*/ 	.byte	0x02, 0x03, 0x00, 0x00, 0x02, 0x06, 0x01, 0x00, 0x04, 0x0b, 0x08, 0x00, 0x09, 0x00, 0x00, 0x00
        /*0020*/ 	.byte	0x00, 0x00, 0x00, 0x00


//--------------------- .nv.info._Z20fft128_simple_kernelPK6float2PS_i --------------------------
	.section	.nv.info._Z20fft128_simple_kernelPK6float2PS_i,"",@"SHT_CUDA_INFO"
	.sectionflags	@""
	.align	4


	//----- nvinfo : EIATTR_CUDA_API_VERSION
	.align		4
        /*0000*/ 	.byte	0x04, 0x37
        /*0002*/ 	.short	(.L_9 - .L_8)
.L_8:
        /*0004*/ 	.word	0x00000082


	//----- nvinfo : EIATTR_KPARAM_INFO
	.align		4
.L_9:
        /*0008*/ 	.byte	0x04, 0x17
        /*000a*/ 	.short	(.L_11 - .L_10)
.L_10:
        /*000c*/ 	.word	0x00000000
        /*0010*/ 	.short	0x0002
        /*0012*/ 	.short	0x0010
        /*0014*/ 	.byte	0x00, 0xf0, 0x11, 0x00


	//----- nvinfo : EIATTR_KPARAM_INFO
	.align		4
.L_11:
        /*0018*/ 	.byte	0x04, 0x17
        /*001a*/ 	.short	(.L_13 - .L_12)
.L_12:
        /*001c*/ 	.word	0x00000000
        /*0020*/ 	.short	0x0001
        /*0022*/ 	.short	0x0008
        /*0024*/ 	.byte	0x00, 0xf5, 0x21, 0x00


	//----- nvinfo : EIATTR_KPARAM_INFO
	.align		4
.L_13:
        /*0028*/ 	.byte	0x04, 0x17
        /*002a*/ 	.short	(.L_15 - .L_14)
.L_14:
        /*002c*/ 	.word	0x00000000
        /*0030*/ 	.short	0x0000
        /*0032*/ 	.short	0x0000
        /*0034*/ 	.byte	0x00, 0xf5, 0x21, 0x00


	//----- nvinfo : EIATTR_SPARSE_MMA_MASK
	.align		4
.L_15:
        /*0038*/ 	.byte	0x03, 0x50
        /*003a*/ 	.short	0x0000


	//----- nvinfo : EIATTR_MAXREG_COUNT
	.align		4
        /*003c*/ 	.byte	0x03, 0x1b
        /*003e*/ 	.short	0x00ff


	//----- nvinfo : EIATTR_NUM_BARRIERS
	.align		4
        /*0040*/ 	.byte	0x02, 0x4c
        /*0042*/ 	.byte	0x01
	.zero		1


	//----- nvinfo : EIATTR_MERCURY_ISA_VERSION
	.align		4
        /*0044*/ 	.byte	0x03, 0x5f
        /*0046*/ 	.short	0x0101


	//----- nvinfo : EIATTR_VRC_CTA_INIT_COUNT
	.align		4
        /*0048*/ 	.byte	0x02, 0x4a
	.zero		1
	.zero		1


	//----- nvinfo : EIATTR_EXIT_INSTR_OFFSETS
	.align		4
        /*004c*/ 	.byte	0x04, 0x1c
        /*004e*/ 	.short	(.L_17 - .L_16)


	//   ....[0]....
.L_16:
        /*0050*/ 	.word	0x00000060


	//   ....[1]....
        /*0054*/ 	.word	0x00000cc0


	//----- nvinfo : EIATTR_CRS_STACK_SIZE
	.align		4
.L_17:
        /*0058*/ 	.byte	0x04, 0x1e
        /*005a*/ 	.short	(.L_19 - .L_18)
.L_18:
        /*005c*/ 	.word	0x00000000


	//----- nvinfo : EIATTR_CBANK_PARAM_SIZE
	.align		4
.L_19:
        /*0060*/ 	.byte	0x03, 0x19
        /*0062*/ 	.short	0x0014


	//----- nvinfo : EIATTR_PARAM_CBANK
	.align		4
        /*0064*/ 	.byte	0x04, 0x0a
        /*0066*/ 	.short	(.L_21 - .L_20)
	.align		4
.L_20:
        /*0068*/ 	.word	index@(.nv.constant0._Z20fft128_simple_kernelPK6float2PS_i)
        /*006c*/ 	.short	0x0380
        /*006e*/ 	.short	0x0014


	//----- nvinfo : EIATTR_SW_WAR
	.align		4
.L_21:
        /*0070*/ 	.byte	0x04, 0x36
        /*0072*/ 	.short	(.L_23 - .L_22)
.L_22:
        /*0074*/ 	.word	0x00000008
.L_23:


//--------------------- .nv.callgraph             --------------------------
	.section	.nv.callgraph,"",@"SHT_CUDA_CALLGRAPH"
	.align	4
	.sectionentsize	8
	.align		4
        /*0000*/ 	.word	0x00000000
	.align		4
        /*0004*/ 	.word	0xffffffff
	.align		4
        /*0008*/ 	.word	0x00000000
	.align		4
        /*000c*/ 	.word	0xfffffffe
	.align		4
        /*0010*/ 	.word	0x00000000
	.align		4
        /*0014*/ 	.word	0xfffffffd
	.align		4
        /*0018*/ 	.word	0x00000000
	.align		4
        /*001c*/ 	.word	0xfffffffc


//--------------------- .nv.constant3             --------------------------
	.section	.nv.constant3,"a",@progbits
	.align	4
.nv.constant3:
	.type		cos_table_128,@object
	.size		cos_table_128,(sin_table_128 - cos_table_128)
cos_table_128:
	.zero		256
	.type		sin_table_128,@object
	.size		sin_table_128,(.L_1 - sin_table_128)
sin_table_128:
	.zero		256
.L_1:


//--------------------- .text._Z20fft128_simple_kernelPK6float2PS_i --------------------------
	.section	.text._Z20fft128_simple_kernelPK6float2PS_i,"ax",@progbits
	.align	128
        .global         _Z20fft128_simple_kernelPK6float2PS_i
        .type           _Z20fft128_simple_kernelPK6float2PS_i,@function
        .size           _Z20fft128_simple_kernelPK6float2PS_i,(.L_x_15 - _Z20fft128_simple_kernelPK6float2PS_i)
        .other          _Z20fft128_simple_kernelPK6float2PS_i,@"STO_CUDA_ENTRY STV_DEFAULT"
_Z20fft128_simple_kernelPK6float2PS_i:
.text._Z20fft128_simple_kernelPK6float2PS_i:
[----:B------:R-:W-:Y:S01]  /*0000*/  LDC R1, c[0x0][0x37c] ;  /* 0x0000df00ff017b82 */ /* 0x000fe20000000800 */
[----:B------:R-:W0:Y:S01]  /*0010*/  S2R R7, SR_TID.X ;  /* 0x0000000000077919 */ /* 0x000e220000002100 */
[----:B------:R-:W1:Y:S01]  /*0020*/  LDCU UR4, c[0x0][0x390] ;  /* 0x00007200ff0477ac */ /* 0x000e620008000800 */
[----:B------:R-:W0:Y:S02]  /*0030*/  S2R R0, SR_CTAID.X ;  /* 0x0000000000007919 */ /* 0x000e240000002500 */
[----:B0-----:R-:W-:-:S04]  /*0040*/  LEA R3, R0, R7, 0x3 ;  /* 0x0000000700037211 */ /* 0x001fc800078e18ff */
[----:B-1----:R-:W-:-:S13]  /*0050*/  ISETP.GE.AND P0, PT, R3, UR4, PT ;  /* 0x0000000403007c0c */ /* 0x002fda000bf06270 */
[----:B------:R-:W-:Y:S05]  /*0060*/  @P0 EXIT ;  /* 0x000000000000094d */ /* 0x000fea0003800000 */
[----:B------:R-:W0:Y:S01]  /*0070*/  S2R R2, SR_TID.Y ;  /* 0x0000000000027919 */ /* 0x000e220000002200 */
[----:B------:R-:W1:Y:S01]  /*0080*/  LDC.64 R4, c[0x0][0x380] ;  /* 0x0000e000ff047b82 */ /* 0x000e620000000a00 */
[----:B------:R-:W2:Y:S01]  /*0090*/  LDCU.64 UR6, c[0x0][0x358] ;  /* 0x00006b00ff0677ac */ /* 0x000ea20008000a00 */
[----:B0-----:R-:W-:-:S05]  /*00a0*/  LEA R0, R3, R2, 0x7 ;  /* 0x0000000203007211 */ /* 0x001fca00078e38ff */
[----:B-1----:R-:W-:-:S06]  /*00b0*/  IMAD.WIDE.U32 R4, R0, 0x8, R4 ;  /* 0x0000000800047825 */ /* 0x002fcc00078e0004 */
[----:B--2---:R-:W2:Y:S01]  /*00c0*/  LDG.E.64 R4, desc[UR6][R4.64] ;  /* 0x0000000604047981 */ /* 0x004ea2000c1e1b00 */
[C---:B------:R-:W-:Y:S01]  /*00d0*/  SHF.L.U32 R3, R2.reuse, 0x4, RZ ;  /* 0x0000000402037819 */ /* 0x040fe200000006ff */
[----:B------:R-:W0:Y:S01]  /*00e0*/  S2UR UR5, SR_CgaCtaId ;  /* 0x00000000000579c3 */ /* 0x000e220000008800 */
[C---:B------:R-:W-:Y:S01]  /*00f0*/  SHF.L.U32 R6, R2.reuse, 0x2, RZ ;  /* 0x0000000202067819 */ /* 0x040fe200000006ff */
[----:B------:R-:W-:Y:S01]  /*0100*/  UMOV UR4, 0x400 ;  /* 0x0000040000047882 */ /* 0x000fe20000000000 */
[----:B------:R-:W-:Y:S01]  /*0110*/  LOP3.LUT R3, R3, 0x10, RZ, 0xc0, !PT ;  /* 0x0000001003037812 */ /* 0x000fe200078ec0ff */
[----:B------:R-:W-:Y:S01]  /*0120*/  BSSY.RECONVERGENT B0, `(.L_x_0) ;  /* 0x000002e000007945 */ /* 0x000fe20003800200 */
[----:B------:R-:W-:Y:S02]  /*0130*/  LOP3.LUT R8, R2, 0x1, RZ, 0xc0, !PT ;  /* 0x0000000102087812 */ /* 0x000fe400078ec0ff */
[----:B------:R-:W-:Y:S02]  /*0140*/  LOP3.LUT R3, R3, 0x8, R6, 0xf8, !PT ;  /* 0x0000000803037812 */ /* 0x000fe400078ef806 */
[----:B------:R-:W-:-:S02]  /*0150*/  SHF.R.U32.HI R6, RZ, 0x2, R2 ;  /* 0x00000002ff067819 */ /* 0x000fc40000011602 */
[----:B------:R-:W-:Y:S02]  /*0160*/  LOP3.LUT R3, R3, 0x4, R2, 0xf8, !PT ;  /* 0x0000000403037812 */ /* 0x000fe400078ef802 */
[----:B------:R-:W-:Y:S02]  /*0170*/  ISETP.NE.U32.AND P0, PT, R8, 0x1, PT ;  /* 0x000000010800780c */ /* 0x000fe40003f05070 */
[----:B------:R-:W-:Y:S02]  /*0180*/  LOP3.LUT R6, R3, 0x2, R6, 0xf8, !PT ;  /* 0x0000000203067812 */ /* 0x000fe400078ef806 */
[----:B------:R-:W-:Y:S02]  /*0190*/  SHF.R.U32.HI R3, RZ, 0x4, R2 ;  /* 0x00000004ff037819 */ /* 0x000fe40000011602 */
[----:B------:R-:W-:Y:S02]  /*01a0*/  LOP3.LUT R16, R2, 0x3, RZ, 0xc0, !PT ;  /* 0x0000000302107812 */ /* 0x000fe400078ec0ff */
[----:B------:R-:W-:-:S02]  /*01b0*/  LOP3.LUT R6, R6, 0x1, R3, 0xf8, !PT ;  /* 0x0000000106067812 */ /* 0x000fc400078ef803 */
[----:B------:R-:W-:Y:S01]  /*01c0*/  LOP3.LUT R9, R3, 0x2, RZ, 0xc0, !PT ;  /* 0x0000000203097812 */ /* 0x000fe200078ec0ff */
[----:B0-----:R-:W-:Y:S01]  /*01d0*/  ULEA UR4, UR5, UR4, 0x18 ;  /* 0x0000000405047291 */ /* 0x001fe2000f8ec0ff */
[----:B------:R-:W-:Y:S02]  /*01e0*/  SHF.R.U32.HI R3, RZ, 0x6, R2 ;  /* 0x00000006ff037819 */ /* 0x000fe40000011602 */
[----:B------:R-:W-:Y:S02]  /*01f0*/  LEA R6, R6, R9, 0x2 ;  /* 0x0000000906067211 */ /* 0x000fe400078e10ff */
[----:B------:R-:W-:Y:S02]  /*0200*/  LOP3.LUT R3, R3, 0x1, RZ, 0xc0, !PT ;  /* 0x0000000103037812 */ /* 0x000fe400078ec0ff */
[----:B------:R-:W-:Y:S02]  /*0210*/  LEA R7, R7, UR4, 0xa ;  /* 0x0000000407077c11 */ /* 0x000fe4000f8e50ff */
[----:B------:R-:W-:-:S02]  /*0220*/  IADD3 R12, PT, PT, R6, R3, RZ ;  /* 0x00000003060c7210 */ /* 0x000fc40007ffe0ff */
[----:B------:R-:W-:Y:S02]  /*0230*/  LOP3.LUT R10, R2, 0x7, RZ, 0xc0, !PT ;  /* 0x00000007020a7812 */ /* 0x000fe400078ec0ff */
[----:B------:R-:W-:Y:S02]  /*0240*/  LEA R12, R12, R7, 0x3 ;  /* 0x000000070c0c7211 */ /* 0x000fe400078e18ff */
[C---:B------:R-:W-:Y:S02]  /*0250*/  LOP3.LUT R8, R2.reuse, 0xf, RZ, 0xc0, !PT ;  /* 0x0000000f02087812 */ /* 0x040fe400078ec0ff */
[C---:B------:R-:W-:Y:S02]  /*0260*/  LOP3.LUT R6, R2.reuse, 0x1f, RZ, 0xc0, !PT ;  /* 0x0000001f02067812 */ /* 0x040fe400078ec0ff */
[C---:B------:R-:W-:Y:S02]  /*0270*/  LOP3.LUT R3, R2.reuse, 0x3f, RZ, 0xc0, !PT ;  /* 0x0000003f02037812 */ /* 0x040fe400078ec0ff */
[----:B------:R-:W-:-:S02]  /*0280*/  ISETP.GT.U32.AND P6, PT, R2, 0x3f, PT ;  /* 0x0000003f0200780c */ /* 0x000fc40003fc4070 */
[----:B------:R-:W-:Y:S02]  /*0290*/  ISETP.GT.U32.AND P1, PT, R16, 0x1, PT ;  /* 0x000000011000780c */ /* 0x000fe40003f24070 */
[----:B------:R-:W-:Y:S02]  /*02a0*/  ISETP.GT.U32.AND P2, PT, R10, 0x3, PT ;  /* 0x000000030a00780c */ /* 0x000fe40003f44070 */
[----:B------:R-:W-:Y:S02]  /*02b0*/  ISETP.GT.U32.AND P3, PT, R8, 0x7, PT ;  /* 0x000000070800780c */ /* 0x000fe40003f64070 */
[----:B------:R-:W-:Y:S02]  /*02c0*/  ISETP.GT.U32.AND P4, PT, R6, 0xf, PT ;  /* 0x0000000f0600780c */ /* 0x000fe40003f84070 */
[----:B------:R-:W-:Y:S02]  /*02d0*/  ISETP.GT.U32.AND P5, PT, R3, 0x1f, PT ;  /* 0x0000001f0300780c */ /* 0x000fe40003fa4070 */
[----:B------:R-:W-:Y:S01]  /*02e0*/  LEA R9, R2, R7, 0x3 ;  /* 0x0000000702097211 */ /* 0x000fe200078e18ff */
[----:B--2---:R0:W-:Y:S01]  /*02f0*/  STS.64 [R12], R4 ;  /* 0x000000040c007388 */ /* 0x0041e20000000a00 */
[----:B------:R-:W-:Y:S06]  /*0300*/  BAR.SYNC.DEFER_BLOCKING 0x0 ;  /* 0x0000000000007b1d */ /* 0x000fec0000010000 */
[----:B------:R-:W-:Y:S05]  /*0310*/  @!P0 BRA `(.L_x_1) ;  /* 0x0000000000388947 */ /* 0x000fea0003800000 */
[----:B0-----:R-:W0:Y:S01]  /*0320*/  LDS.64 R12, [R9+0x8] ;  /* 0x00000800090c7984 */ /* 0x001e220000000a00 */
[----:B------:R-:W0:Y:S03]  /*0330*/  LDCU UR5, c[0x3][URZ] ;  /* 0x00c00000ff0577ac */ /* 0x000e260008000800 */
[----:B------:R-:W1:Y:S01]  /*0340*/  LDS.64 R4, [R9] ;  /* 0x0000000009047984 */ /* 0x000e620000000a00 */
[----:B------:R-:W2:Y:S01]  /*0350*/  LDCU UR4, c[0x3][0x100] ;  /* 0x00c02000ff0477ac */ /* 0x000ea20008000800 */
[C---:B0-----:R-:W-:Y:S01]  /*0360*/  FMUL R11, R13.reuse, UR5 ;  /* 0x000000050d0b7c20 */ /* 0x041fe20008400000 */
[----:B--2---:R-:W-:-:S03]  /*0370*/  FMUL R13, R13, UR4 ;  /* 0x000000040d0d7c20 */ /* 0x004fc60008400000 */
[C---:B------:R-:W-:Y:S01]  /*0380*/  FFMA R14, R12.reuse, UR4, R11 ;  /* 0x000000040c0e7c23 */ /* 0x040fe2000800000b */
[----:B------:R-:W-:-:S03]  /*0390*/  FFMA R13, R12, UR5, -R13 ;  /* 0x000000050c0d7c23 */ /* 0x000fc6000800080d */
[C-C-:B-1----:R-:W-:Y:S01]  /*03a0*/  FADD R15, R5.reuse, R14.reuse ;  /* 0x0000000e050f7221 */ /* 0x142fe20000000000 */
[----:B------:R-:W-:Y:S01]  /*03b0*/  FADD R5, R5, -R14 ;  /* 0x8000000e05057221 */ /* 0x000fe20000000000 */
[C-C-:B------:R-:W-:Y:S01]  /*03c0*/  FADD R14, R4.reuse, R13.reuse ;  /* 0x0000000d040e7221 */ /* 0x140fe20000000000 */
[----:B------:R-:W-:-:S04]  /*03d0*/  FADD R4, R4, -R13 ;  /* 0x8000000d04047221 */ /* 0x000fc80000000000 */
[----:B------:R1:W-:Y:S04]  /*03e0*/  STS.64 [R9], R14 ;  /* 0x0000000e09007388 */ /* 0x0003e80000000a00 */
[----:B------:R1:W-:Y:S02]  /*03f0*/  STS.64 [R9+0x8], R4 ;  /* 0x0000080409007388 */ /* 0x0003e40000000a00 */
.L_x_1:
[----:B------:R-:W-:Y:S05]  /*0400*/  BSYNC.RECONVERGENT B0 ;  /* 0x0000000000007941 */ /* 0x000fea0003800200 */
.L_x_0:
[----:B------:R-:W-:Y:S06]  /*0410*/  BAR.SYNC.DEFER_BLOCKING 0x0 ;  /* 0x0000000000007b1d */ /* 0x000fec0000010000 */
[----:B------:R-:W-:Y:S04]  /*0420*/  BSSY.RECONVERGENT B0, `(.L_x_2) ;  /* 0x0000015000007945 */ /* 0x000fe80003800200 */
[----:B------:R-:W-:Y:S05]  /*0430*/  @P1 BRA `(.L_x_3) ;  /* 0x00000000004c1947 */ /* 0x000fea0003800000 */
[----:B------:R-:W-:Y:S02]  /*0440*/  SHF.L.U32 R16, R16, 0x5, RZ ;  /* 0x0000000510107819 */ /* 0x000fe400000006ff */
[----:B01----:R-:W-:Y:S02]  /*0450*/  LOP3.LUT R5, R2, 0x3fc, RZ, 0xc0, !PT ;  /* 0x000003fc02057812 */ /* 0x003fe400078ec0ff */
[----:B------:R-:W-:Y:S02]  /*0460*/  SHF.L.U32 R16, R16, 0x2, RZ ;  /* 0x0000000210107819 */ /* 0x000fe400000006ff */
[----:B------:R-:W-:Y:S02]  /*0470*/  LOP3.LUT R4, R5, 0x3, R2, 0xf8, !PT ;  /* 0x0000000305047812 */ /* 0x000fe400078ef802 */
[----:B------:R-:W0:Y:S02]  /*0480*/  LDC R11, c[0x3][R16] ;  /* 0x00c00000100b7b82 */ /* 0x000e240000000800 */
[----:B------:R-:W-:-:S05]  /*0490*/  LEA R15, R4, R7, 0x3 ;  /* 0x00000007040f7211 */ /* 0x000fca00078e18ff */
[----:B------:R-:W0:Y:S01]  /*04a0*/  LDS.64 R12, [R15+0x10] ;  /* 0x000010000f0c7984 */ /* 0x000e220000000a00 */
[----:B------:R-:W1:Y:S03]  /*04b0*/  LDC R14, c[0x3][R16+0x100] ;  /* 0x00c04000100e7b82 */ /* 0x000e660000000800 */
[----:B------:R-:W2:Y:S01]  /*04c0*/  LDS.64 R4, [R15] ;  /* 0x000000000f047984 */ /* 0x000ea20000000a00 */
[-C--:B0-----:R-:W-:Y:S01]  /*04d0*/  FMUL R17, R11, R13.reuse ;  /* 0x0000000d0b117220 */ /* 0x081fe20000400000 */
[----:B-1----:R-:W-:-:S03]  /*04e0*/  FMUL R18, R14, R13 ;  /* 0x0000000d0e127220 */ /* 0x002fc60000400000 */
[-C--:B------:R-:W-:Y:S01]  /*04f0*/  FFMA R14, R14, R12.reuse, R17 ;  /* 0x0000000c0e0e7223 */ /* 0x080fe20000000011 */
[----:B------:R-:W-:-:S03]  /*0500*/  FFMA R11, R11, R12, -R18 ;  /* 0x0000000c0b0b7223 */ /* 0x000fc60000000812 */
[C-C-:B--2---:R-:W-:Y:S01]  /*0510*/  FADD R13, R5.reuse, R14.reuse ;  /* 0x0000000e050d7221 */ /* 0x144fe20000000000 */
[----:B------:R-:W-:Y:S01]  /*0520*/  FADD R5, R5, -R14 ;  /* 0x8000000e05057221 */ /* 0x000fe20000000000 */
[C-C-:B------:R-:W-:Y:S01]  /*0530*/  FADD R12, R4.reuse, R11.reuse ;  /* 0x0000000b040c7221 */ /* 0x140fe20000000000 */
[----:B------:R-:W-:-:S04]  /*0540*/  FADD R4, R4, -R11 ;  /* 0x8000000b04047221 */ /* 0x000fc80000000000 */
[----:B------:R2:W-:Y:S04]  /*0550*/  STS.64 [R15], R12 ;  /* 0x0000000c0f007388 */ /* 0x0005e80000000a00 */
[----:B------:R2:W-:Y:S02]  /*0560*/  STS.64 [R15+0x10], R4 ;  /* 0x000010040f007388 */ /* 0x0005e40000000a00 */
.L_x_3:
[----:B------:R-:W-:Y:S05]  /*0570*/  BSYNC.RECONVERGENT B0 ;  /* 0x0000000000007941 */ /* 0x000fea0003800200 */
.L_x_2:
[----:B------:R-:W-:Y:S06]  /*0580*/  BAR.SYNC.DEFER_BLOCKING 0x0 ;  /* 0x0000000000007b1d */ /* 0x000fec0000010000 */
[----:B------:R-:W-:Y:S04]  /*0590*/  BSSY.RECONVERGENT B0, `(.L_x_4) ;  /* 0x0000015000007945 */ /* 0x000fe80003800200 */
[----:B------:R-:W-:Y:S05]  /*05a0*/  @P2 BRA `(.L_x_5) ;  /* 0x00000000004c2947 */ /* 0x000fea0003800000 */
[----:B------:R-:W-:Y:S02]  /*05b0*/  SHF.L.U32 R10, R10, 0x4, RZ ;  /* 0x000000040a0a7819 */ /* 0x000fe400000006ff */
[----:B012---:R-:W-:Y:S02]  /*05c0*/  LOP3.LUT R5, R2, 0x3f8, RZ, 0xc0, !PT ;  /* 0x000003f802057812 */ /* 0x007fe400078ec0ff */
        /* <DEDUP_REMOVED lines=17> */
.L_x_5:
[----:B------:R-:W-:Y:S05]  /*06e0*/  BSYNC.RECONVERGENT B0 ;  /* 0x0000000000007941 */ /* 0x000fea0003800200 */
.L_x_4:
[----:B------:R-:W-:Y:S06]  /*06f0*/  BAR.SYNC.DEFER_BLOCKING 0x0 ;  /* 0x0000000000007b1d */ /* 0x000fec0000010000 */
[----:B------:R-:W-:Y:S04]  /*0700*/  BSSY.RECONVERGENT B0, `(.L_x_6) ;  /* 0x0000015000007945 */ /* 0x000fe80003800200 */
[----:B------:R-:W-:Y:S05]  /*0710*/  @P3 BRA `(.L_x_7) ;  /* 0x00000000004c3947 */ /* 0x000fea0003800000 */
[----:B------:R-:W-:Y:S02]  /*0720*/  SHF.L.U32 R8, R8, 0x3, RZ ;  /* 0x0000000308087819 */ /* 0x000fe400000006ff */
[----:B0123--:R-:W-:Y:S02]  /*0730*/  LOP3.LUT R5, R2, 0x3f0, RZ, 0xc0, !PT ;  /* 0x000003f002057812 */ /* 0x00ffe400078ec0ff */
        /* <DEDUP_REMOVED lines=17> */
.L_x_7:
[----:B------:R-:W-:Y:S05]  /*0850*/  BSYNC.RECONVERGENT B0 ;  /* 0x0000000000007941 */ /* 0x000fea0003800200 */
.L_x_6:
[----:B------:R-:W-:Y:S06]  /*0860*/  BAR.SYNC.DEFER_BLOCKING 0x0 ;  /* 0x0000000000007b1d */ /* 0x000fec0000010000 */
[----:B------:R-:W-:Y:S04]  /*0870*/  BSSY.RECONVERGENT B0, `(.L_x_8) ;  /* 0x0000015000007945 */ /* 0x000fe80003800200 */
[----:B------:R-:W-:Y:S05]  /*0880*/  @P4 BRA `(.L_x_9) ;  /* 0x00000000004c4947 */ /* 0x000fea0003800000 */
[----:B------:R-:W-:Y:S02]  /*0890*/  SHF.L.U32 R6, R6, 0x2, RZ ;  /* 0x0000000206067819 */ /* 0x000fe400000006ff */
[----:B01234-:R-:W-:Y:S02]  /*08a0*/  LOP3.LUT R5, R2, 0x3e0, RZ, 0xc0, !PT ;  /* 0x000003e002057812 */ /* 0x01ffe400078ec0ff */
        /* <DEDUP_REMOVED lines=17> */
.L_x_9:
[----:B------:R-:W-:Y:S05]  /*09c0*/  BSYNC.RECONVERGENT B0 ;  /* 0x0000000000007941 */ /* 0x000fea0003800200 */
.L_x_8:
[----:B------:R-:W-:Y:S06]  /*09d0*/  BAR.SYNC.DEFER_BLOCKING 0x0 ;  /* 0x0000000000007b1d */ /* 0x000fec0000010000 */
[----:B------:R-:W-:Y:S04]  /*09e0*/  BSSY.RECONVERGENT B0, `(.L_x_10) ;  /* 0x0000015000007945 */ /* 0x000fe80003800200 */
[----:B------:R-:W-:Y:S05]  /*09f0*/  @P5 BRA `(.L_x_11) ;  /* 0x00000000004c5947 */ /* 0x000fea0003800000 */
[----:B01234-:R-:W-:Y:S02]  /*0a00*/  SHF.L.U32 R4, R3, 0x1, RZ ;  /* 0x0000000103047819 */ /* 0x01ffe400000006ff */
[----:B------:R-:W-:Y:S02]  /*0a10*/  LOP3.LUT R3, R2, 0x3c0, RZ, 0xc0, !PT ;  /* 0x000003c002037812 */ /* 0x000fe400078ec0ff */
        /* <DEDUP_REMOVED lines=17> */
.L_x_11:
[----:B------:R-:W-:Y:S05]  /*0b30*/  BSYNC.RECONVERGENT B0 ;  /* 0x0000000000007941 */ /* 0x000fea0003800200 */
.L_x_10:
[----:B------:R-:W-:Y:S06]  /*0b40*/  BAR.SYNC.DEFER_BLOCKING 0x0 ;  /* 0x0000000000007b1d */ /* 0x000fec0000010000 */
[----:B------:R-:W-:Y:S04]  /*0b50*/  BSSY.RECONVERGENT B0, `(.L_x_12) ;  /* 0x0000011000007945 */ /* 0x000fe80003800200 */
[----:B------:R-:W-:Y:S05]  /*0b60*/  @P6 BRA `(.L_x_13) ;  /* 0x00000000003c6947 */ /* 0x000fea0003800000 */
[----:B------:R-:W-:Y:S01]  /*0b70*/  SHF.L.U32 R2, R2, 0x2, RZ ;  /* 0x0000000202027819 */ /* 0x000fe200000006ff */
[----:B0--34-:R-:W0:Y:S03]  /*0b80*/  LDS.64 R10, [R9+0x200] ;  /* 0x00020000090a7984 */ /* 0x019e260000000a00 */
[----:B------:R-:W0:Y:S01]  /*0b90*/  LDC R3, c[0x3][R2] ;  /* 0x00c0000002037b82 */ /* 0x000e220000000800 */
[----:B------:R-:W3:Y:S07]  /*0ba0*/  LDS.64 R6, [R9] ;  /* 0x0000000009067984 */ /* 0x000eee0000000a00 */
[----:B-12---:R-:W1:Y:S01]  /*0bb0*/  LDC R4, c[0x3][R2+0x100] ;  /* 0x00c0400002047b82 */ /* 0x006e620000000800 */
[-C--:B0-----:R-:W-:Y:S01]  /*0bc0*/  FMUL R5, R3, R11.reuse ;  /* 0x0000000b03057220 */ /* 0x081fe20000400000 */
[----:B-1----:R-:W-:-:S03]  /*0bd0*/  FMUL R8, R4, R11 ;  /* 0x0000000b04087220 */ /* 0x002fc60000400000 */
[-C--:B------:R-:W-:Y:S01]  /*0be0*/  FFMA R4, R4, R10.reuse, R5 ;  /* 0x0000000a04047223 */ /* 0x080fe20000000005 */
[----:B------:R-:W-:-:S03]  /*0bf0*/  FFMA R3, R3, R10, -R8 ;  /* 0x0000000a03037223 */ /* 0x000fc60000000808 */
[C-C-:B---3--:R-:W-:Y:S01]  /*0c00*/  FADD R5, R7.reuse, R4.reuse ;  /* 0x0000000407057221 */ /* 0x148fe20000000000 */
[----:B------:R-:W-:Y:S01]  /*0c10*/  FADD R7, R7, -R4 ;  /* 0x8000000407077221 */ /* 0x000fe20000000000 */
[C-C-:B------:R-:W-:Y:S01]  /*0c20*/  FADD R4, R6.reuse, R3.reuse ;  /* 0x0000000306047221 */ /* 0x140fe20000000000 */
[----:B------:R-:W-:-:S04]  /*0c30*/  FADD R6, R6, -R3 ;  /* 0x8000000306067221 */ /* 0x000fc80000000000 */
[----:B------:R0:W-:Y:S04]  /*0c40*/  STS.64 [R9], R4 ;  /* 0x0000000409007388 */ /* 0x0001e80000000a00 */
[----:B------:R0:W-:Y:S02]  /*0c50*/  STS.64 [R9+0x200], R6 ;  /* 0x0002000609007388 */ /* 0x0001e40000000a00 */
.L_x_13:
[----:B------:R-:W-:Y:S05]  /*0c60*/  BSYNC.RECONVERGENT B0 ;  /* 0x0000000000007941 */ /* 0x000fea0003800200 */
.L_x_12:
[----:B------:R-:W-:Y:S08]  /*0c70*/  BAR.SYNC.DEFER_BLOCKING 0x0 ;  /* 0x0000000000007b1d */ /* 0x000ff00000010000 */
[----:B------:R-:W5:Y:S01]  /*0c80*/  LDC.64 R2, c[0x0][0x388] ;  /* 0x0000e200ff027b82 */ /* 0x000f620000000a00 */
[----:B01----:R-:W0:Y:S01]  /*0c90*/  LDS.64 R8, [R9] ;  /* 0x0000000009087984 */ /* 0x003e220000000a00 */
[----:B-----5:R-:W-:-:S05]  /*0ca0*/  IMAD.WIDE.U32 R2, R0, 0x8, R2 ;  /* 0x0000000800027825 */ /* 0x020fca00078e0002 */
[----:B0-----:R-:W-:Y:S01]  /*0cb0*/  STG.E.64 desc[UR6][R2.64], R8 ;  /* 0x0000000802007986 */ /* 0x001fe2000c101b06 */
[----:B------:R-:W-:Y:S05]  /*0cc0*/  EXIT ;  /* 0x000000000000794d */ /* 0x000fea0003800000 */
.L_x_14:
[----:B------:R-:W-:-:S00]  /*0cd0*/  BRA `(.L_x_14) ;  /* 0xfffffffc00fc7947 */ /* 0x000fc0000383ffff */
[----:B------:R-:W-:-:S00]  /*0ce0*/  NOP ;  /* 0x0000000000007918 */ /* 0x000fc00000000000 */
        /* <DEDUP_REMOVED lines=9> */
.L_x_15:


//--------------------- .nv.shared._Z20fft128_simple_kernelPK6float2PS_i --------------------------
	.section	.nv.shared._Z20fft128_simple_kernelPK6float2PS_i,"aw",@nobits
	.sectionflags	@""
	.align	16
	.zero		1024


//--------------------- .nv.shared.reserved.0     --------------------------
	.section	.nv.shared.reserved.0,"aw",@nobits
	.weak		__nv_reservedSMEM_offset_0_alias
	.size		__nv_reservedSMEM_offset_0_alias, 0, 64
	.other		__nv_reservedSMEM_offset_0_alias,@"STO_CUDA_RESERVED_SHARED STV_DEFAULT"
__nv_reservedSMEM_offset_0_alias:
	.zero		0
	.zero		64


//--------------------- .nv.constant0._Z20fft128_simple_kernelPK6float2PS_i --------------------------
	.section	.nv.constant0._Z20fft128_simple_kernelPK6float2PS_i,"a",@progbits
	.sectionflags	@""
	.align	4
.nv.constant0._Z20fft128_simple_kernelPK6float2PS_i:
	.zero		916


//--------------------- SYMBOLS --------------------------

	.type		.nv.reservedSmem.offset0,@object
	.size		.nv.reservedSmem.offset0,0x4
	.type		.nv.reservedSmem.cap,@object
	.size		.nv.reservedSmem.cap,0x4
